//
// Generated by NVIDIA NVVM Compiler
//
// Compiler Build ID: CL-36424714
// Cuda compilation tools, release 13.0, V13.0.88
// Based on NVVM 20.0.0
//

.version 9.0
.target sm_100
.address_size 64

	// .globl	_Z10gemv_naivePfS_S_i

.visible .entry _Z10gemv_naivePfS_S_i(
	.param .u64 .ptr .align 1 _Z10gemv_naivePfS_S_i_param_0,
	.param .u64 .ptr .align 1 _Z10gemv_naivePfS_S_i_param_1,
	.param .u64 .ptr .align 1 _Z10gemv_naivePfS_S_i_param_2,
	.param .u32 _Z10gemv_naivePfS_S_i_param_3
)
{
	.reg .pred 	%p<10>;
	.reg .b32 	%r<35>;
	.reg .b32 	%f<111>;
	.reg .b64 	%rd<31>;

	ld.param.u64 	%rd11, [_Z10gemv_naivePfS_S_i_param_0];
	ld.param.u64 	%rd12, [_Z10gemv_naivePfS_S_i_param_1];
	ld.param.u64 	%rd10, [_Z10gemv_naivePfS_S_i_param_2];
	ld.param.u32 	%r23, [_Z10gemv_naivePfS_S_i_param_3];
	cvta.to.global.u64 	%rd1, %rd12;
	cvta.to.global.u64 	%rd2, %rd11;
	mov.u32 	%r1, %tid.x;
	setp.ge.s32 	%p1, %r1, %r23;
	@%p1 bra 	$L__BB0_14;
	mul.lo.s32 	%r2, %r23, %r1;
	add.s32 	%r25, %r23, -1;
	and.b32  	%r3, %r23, 15;
	setp.lt.u32 	%p2, %r25, 15;
	mov.f32 	%f110, 0f00000000;
	mov.b32 	%r31, 0;
	@%p2 bra 	$L__BB0_4;
	and.b32  	%r31, %r23, -16;
	neg.s32 	%r29, %r31;
	add.s64 	%rd3, %rd2, 32;
	add.s64 	%rd29, %rd1, 32;
	mov.f32 	%f110, 0f00000000;
	mov.u32 	%r28, %r2;
$L__BB0_3:
	.pragma "nounroll";
	mul.wide.s32 	%rd13, %r28, 4;
	add.s64 	%rd14, %rd3, %rd13;
	ld.global.f32 	%f17, [%rd14+-32];
	ld.global.f32 	%f18, [%rd29+-32];
	fma.rn.f32 	%f19, %f17, %f18, %f110;
	ld.global.f32 	%f20, [%rd14+-28];
	ld.global.f32 	%f21, [%rd29+-28];
	fma.rn.f32 	%f22, %f20, %f21, %f19;
	ld.global.f32 	%f23, [%rd14+-24];
	ld.global.f32 	%f24, [%rd29+-24];
	fma.rn.f32 	%f25, %f23, %f24, %f22;
	ld.global.f32 	%f26, [%rd14+-20];
	ld.global.f32 	%f27, [%rd29+-20];
	fma.rn.f32 	%f28, %f26, %f27, %f25;
	ld.global.f32 	%f29, [%rd14+-16];
	ld.global.f32 	%f30, [%rd29+-16];
	fma.rn.f32 	%f31, %f29, %f30, %f28;
	ld.global.f32 	%f32, [%rd14+-12];
	ld.global.f32 	%f33, [%rd29+-12];
	fma.rn.f32 	%f34, %f32, %f33, %f31;
	ld.global.f32 	%f35, [%rd14+-8];
	ld.global.f32 	%f36, [%rd29+-8];
	fma.rn.f32 	%f37, %f35, %f36, %f34;
	ld.global.f32 	%f38, [%rd14+-4];
	ld.global.f32 	%f39, [%rd29+-4];
	fma.rn.f32 	%f40, %f38, %f39, %f37;
	ld.global.f32 	%f41, [%rd14];
	ld.global.f32 	%f42, [%rd29];
	fma.rn.f32 	%f43, %f41, %f42, %f40;
	ld.global.f32 	%f44, [%rd14+4];
	ld.global.f32 	%f45, [%rd29+4];
	fma.rn.f32 	%f46, %f44, %f45, %f43;
	ld.global.f32 	%f47, [%rd14+8];
	ld.global.f32 	%f48, [%rd29+8];
	fma.rn.f32 	%f49, %f47, %f48, %f46;
	ld.global.f32 	%f50, [%rd14+12];
	ld.global.f32 	%f51, [%rd29+12];
	fma.rn.f32 	%f52, %f50, %f51, %f49;
	ld.global.f32 	%f53, [%rd14+16];
	ld.global.f32 	%f54, [%rd29+16];
	fma.rn.f32 	%f55, %f53, %f54, %f52;
	ld.global.f32 	%f56, [%rd14+20];
	ld.global.f32 	%f57, [%rd29+20];
	fma.rn.f32 	%f58, %f56, %f57, %f55;
	ld.global.f32 	%f59, [%rd14+24];
	ld.global.f32 	%f60, [%rd29+24];
	fma.rn.f32 	%f61, %f59, %f60, %f58;
	ld.global.f32 	%f62, [%rd14+28];
	ld.global.f32 	%f63, [%rd29+28];
	fma.rn.f32 	%f110, %f62, %f63, %f61;
	add.s32 	%r29, %r29, 16;
	add.s32 	%r28, %r28, 16;
	add.s64 	%rd29, %rd29, 64;
	setp.ne.s32 	%p3, %r29, 0;
	@%p3 bra 	$L__BB0_3;
$L__BB0_4:
	setp.eq.s32 	%p4, %r3, 0;
	@%p4 bra 	$L__BB0_13;
	and.b32  	%r11, %r23, 7;
	setp.lt.u32 	%p5, %r3, 8;
	@%p5 bra 	$L__BB0_7;
	add.s32 	%r26, %r31, %r2;
	mul.wide.s32 	%rd15, %r26, 4;
	add.s64 	%rd16, %rd2, %rd15;
	ld.global.f32 	%f65, [%rd16];
	mul.wide.u32 	%rd17, %r31, 4;
	add.s64 	%rd18, %rd1, %rd17;
	ld.global.f32 	%f66, [%rd18];
	fma.rn.f32 	%f67, %f65, %f66, %f110;
	ld.global.f32 	%f68, [%rd16+4];
	ld.global.f32 	%f69, [%rd18+4];
	fma.rn.f32 	%f70, %f68, %f69, %f67;
	ld.global.f32 	%f71, [%rd16+8];
	ld.global.f32 	%f72, [%rd18+8];
	fma.rn.f32 	%f73, %f71, %f72, %f70;
	ld.global.f32 	%f74, [%rd16+12];
	ld.global.f32 	%f75, [%rd18+12];
	fma.rn.f32 	%f76, %f74, %f75, %f73;
	ld.global.f32 	%f77, [%rd16+16];
	ld.global.f32 	%f78, [%rd18+16];
	fma.rn.f32 	%f79, %f77, %f78, %f76;
	ld.global.f32 	%f80, [%rd16+20];
	ld.global.f32 	%f81, [%rd18+20];
	fma.rn.f32 	%f82, %f80, %f81, %f79;
	ld.global.f32 	%f83, [%rd16+24];
	ld.global.f32 	%f84, [%rd18+24];
	fma.rn.f32 	%f85, %f83, %f84, %f82;
	ld.global.f32 	%f86, [%rd16+28];
	ld.global.f32 	%f87, [%rd18+28];
	fma.rn.f32 	%f110, %f86, %f87, %f85;
	add.s32 	%r31, %r31, 8;
$L__BB0_7:
	setp.eq.s32 	%p6, %r11, 0;
	@%p6 bra 	$L__BB0_13;
	and.b32  	%r14, %r23, 3;
	setp.lt.u32 	%p7, %r11, 4;
	@%p7 bra 	$L__BB0_10;
	add.s32 	%r27, %r31, %r2;
	mul.wide.s32 	%rd19, %r27, 4;
	add.s64 	%rd20, %rd2, %rd19;
	ld.global.f32 	%f89, [%rd20];
	mul.wide.u32 	%rd21, %r31, 4;
	add.s64 	%rd22, %rd1, %rd21;
	ld.global.f32 	%f90, [%rd22];
	fma.rn.f32 	%f91, %f89, %f90, %f110;
	ld.global.f32 	%f92, [%rd20+4];
	ld.global.f32 	%f93, [%rd22+4];
	fma.rn.f32 	%f94, %f92, %f93, %f91;
	ld.global.f32 	%f95, [%rd20+8];
	ld.global.f32 	%f96, [%rd22+8];
	fma.rn.f32 	%f97, %f95, %f96, %f94;
	ld.global.f32 	%f98, [%rd20+12];
	ld.global.f32 	%f99, [%rd22+12];
	fma.rn.f32 	%f110, %f98, %f99, %f97;
	add.s32 	%r31, %r31, 4;
$L__BB0_10:
	setp.eq.s32 	%p8, %r14, 0;
	@%p8 bra 	$L__BB0_13;
	mul.wide.u32 	%rd23, %r31, 4;
	add.s64 	%rd30, %rd1, %rd23;
	add.s32 	%r34, %r31, %r2;
	neg.s32 	%r33, %r14;
$L__BB0_12:
	.pragma "nounroll";
	mul.wide.s32 	%rd24, %r34, 4;
	add.s64 	%rd25, %rd2, %rd24;
	ld.global.f32 	%f100, [%rd25];
	ld.global.f32 	%f101, [%rd30];
	fma.rn.f32 	%f110, %f100, %f101, %f110;
	add.s64 	%rd30, %rd30, 4;
	add.s32 	%r34, %r34, 1;
	add.s32 	%r33, %r33, 1;
	setp.ne.s32 	%p9, %r33, 0;
	@%p9 bra 	$L__BB0_12;
$L__BB0_13:
	cvta.to.global.u64 	%rd26, %rd10;
	mul.wide.u32 	%rd27, %r1, 4;
	add.s64 	%rd28, %rd26, %rd27;
	st.global.f32 	[%rd28], %f110;
$L__BB0_14:
	ret;

}


// ===== COMPILED SASS (sm_100) =====

	.target	sm_100

	.elftype	@"ET_EXEC"


//--------------------- .note.nv.tkinfo           --------------------------
	.section	.note.nv.tkinfo,"",@"SHT_NOTE"
	.sectionflags	@"SHF_NOTE_NV_TKINFO"
	.tkinfo
        /*0018*/ 	.word	0x00000002
        /*0030*/ 	.string	""
        /*0030*/ 	.string	"ptxas"
        /*0030*/ 	.string	"Cuda compilation tools, release 13.0, V13.0.88"
        /*0030*/ 	.string	"Build cuda_13.0.r13.0/compiler.36424714_0"
        /*0030*/ 	.string	"-arch sm_100 -m 64 "



//--------------------- .note.nv.cuinfo           --------------------------
	.section	.note.nv.cuinfo,"",@"SHT_NOTE"
	.sectionflags	@"SHF_NOTE_NV_CUINFO"
        /*0018*/ 	.short	0x0002
        /*001a*/ 	.short	0x0064
        /*001c*/ 	.short	0x0082
	.zero		2


//--------------------- .nv.info                  --------------------------
	.section	.nv.info,"",@"SHT_CUDA_INFO"
	.align	4


	//----- nvinfo : EIATTR_REGCOUNT
	.align		4
        /*0000*/ 	.byte	0x04, 0x2f
        /*0002*/ 	.short	(.L_1 - .L_0)
	.align		4
.L_0:
        /*0004*/ 	.word	index@(_Z10gemv_naivePfS_S_i)
        /*0008*/ 	.word	0x0000001e


	//----- nvinfo : EIATTR_FRAME_SIZE
	.align		4
.L_1:
        /*000c*/ 	.byte	0x04, 0x11
        /*000e*/ 	.short	(.L_3 - .L_2)
	.align		4
.L_2:
        /*0010*/ 	.word	index@(_Z10gemv_naivePfS_S_i)
        /*0014*/ 	.word	0x00000000


	//----- nvinfo : EIATTR_MIN_STACK_SIZE
	.align		4
.L_3:
        /*0018*/ 	.byte	0x04, 0x12
        /*001a*/ 	.short	(.L_5 - .L_4)
	.align		4
.L_4:
        /*001c*/ 	.word	index@(_Z10gemv_naivePfS_S_i)
        /*0020*/ 	.word	0x00000000
.L_5:


//--------------------- .nv.compat                --------------------------
	.section	.nv.compat,"",@"SHT_CUDA_COMPAT_INFO"
	.align	4
        /*0000*/ 	.byte	0x02, 0x09, 0x00, 0x00, 0x02, 0x02, 0x01, 0x00, 0x02, 0x05, 0x05, 0x00, 0x03, 0x07, 0x01, 0x01
        /*0010*/ 	.byte	0x02, 0x03, 0x00, 0x00, 0x02, 0x06, 0x01, 0x00, 0x04, 0x0b, 0x08, 0x00, 0x09, 0x00, 0x00, 0x00
        /*0020*/ 	.byte	0x00, 0x00, 0x00, 0x00


//--------------------- .nv.info._Z10gemv_naivePfS_S_i --------------------------
	.section	.nv.info._Z10gemv_naivePfS_S_i,"",@"SHT_CUDA_INFO"
	.sectionflags	@""
	.align	4


	//----- nvinfo : EIATTR_CUDA_API_VERSION
	.align		4
        /*0000*/ 	.byte	0x04, 0x37
        /*0002*/ 	.short	(.L_7 - .L_6)
.L_6:
        /*0004*/ 	.word	0x00000082


	//----- nvinfo : EIATTR_KPARAM_INFO
	.align		4
.L_7:
        /*0008*/ 	.byte	0x04, 0x17
        /*000a*/ 	.short	(.L_9 - .L_8)
.L_8:
        /*000c*/ 	.word	0x00000000
        /*0010*/ 	.short	0x0003
        /*0012*/ 	.short	0x0018
        /*0014*/ 	.byte	0x00, 0xf0, 0x11, 0x00


	//----- nvinfo : EIATTR_KPARAM_INFO
	.align		4
.L_9:
        /*0018*/ 	.byte	0x04, 0x17
        /*001a*/ 	.short	(.L_11 - .L_10)
.L_10:
        /*001c*/ 	.word	0x00000000
        /*0020*/ 	.short	0x0002
        /*0022*/ 	.short	0x0010
        /*0024*/ 	.byte	0x00, 0xf5, 0x21, 0x00


	//----- nvinfo : EIATTR_KPARAM_INFO
	.align		4
.L_11:
        /*0028*/ 	.byte	0x04, 0x17
        /*002a*/ 	.short	(.L_13 - .L_12)
.L_12:
        /*002c*/ 	.word	0x00000000
        /*0030*/ 	.short	0x0001
        /*0032*/ 	.short	0x0008
        /*0034*/ 	.byte	0x00, 0xf5, 0x21, 0x00


	//----- nvinfo : EIATTR_KPARAM_INFO
	.align		4
.L_13:
        /*0038*/ 	.byte	0x04, 0x17
        /*003a*/ 	.short	(.L_15 - .L_14)
.L_14:
        /*003c*/ 	.word	0x00000000
        /*0040*/ 	.short	0x0000
        /*0042*/ 	.short	0x0000
        /*0044*/ 	.byte	0x00, 0xf5, 0x21, 0x00


	//----- nvinfo : EIATTR_SPARSE_MMA_MASK
	.align		4
.L_15:
        /*0048*/ 	.byte	0x03, 0x50
        /*004a*/ 	.short	0x0000


	//----- nvinfo : EIATTR_MAXREG_COUNT
	.align		4
        /*004c*/ 	.byte	0x03, 0x1b
        /*004e*/ 	.short	0x00ff


	//----- nvinfo : EIATTR_MERCURY_ISA_VERSION
	.align		4
        /*0050*/ 	.byte	0x03, 0x5f
        /*0052*/ 	.short	0x0101


	//----- nvinfo : EIATTR_VRC_CTA_INIT_COUNT
	.align		4
        /*0054*/ 	.byte	0x02, 0x4a
	.zero		1
	.zero		1


	//----- nvinfo : EIATTR_EXIT_INSTR_OFFSETS
	.align		4
        /*0058*/ 	.byte	0x04, 0x1c
        /*005a*/ 	.short	(.L_17 - .L_16)


	//   ....[0]....
.L_16:
        /*005c*/ 	.word	0x00000040


	//   ....[1]....
        /*0060*/ 	.word	0x00000a40


	//----- nvinfo : EIATTR_CBANK_PARAM_SIZE
	.align		4
.L_17:
        /*0064*/ 	.byte	0x03, 0x19
        /*0066*/ 	.short	0x001c


	//----- nvinfo : EIATTR_PARAM_CBANK
	.align		4
        /*0068*/ 	.byte	0x04, 0x0a
        /*006a*/ 	.short	(.L_19 - .L_18)
	.align		4
.L_18:
        /*006c*/ 	.word	index@(.nv.constant0._Z10gemv_naivePfS_S_i)
        /*0070*/ 	.short	0x0380
        /*0072*/ 	.short	0x001c


	//----- nvinfo : EIATTR_SW_WAR
	.align		4
.L_19:
        /*0074*/ 	.byte	0x04, 0x36
        /*0076*/ 	.short	(.L_21 - .L_20)
.L_20:
        /*0078*/ 	.word	0x00000008
.L_21:


//--------------------- .nv.callgraph             --------------------------
	.section	.nv.callgraph,"",@"SHT_CUDA_CALLGRAPH"
	.align	4
	.sectionentsize	8
	.align		4
        /*0000*/ 	.word	0x00000000
	.align		4
        /*0004*/ 	.word	0xffffffff
	.align		4
        /*0008*/ 	.word	0x00000000
	.align		4
        /*000c*/ 	.word	0xfffffffe
	.align		4
        /*0010*/ 	.word	0x00000000
	.align		4
        /*0014*/ 	.word	0xfffffffd
	.align		4
        /*0018*/ 	.word	0x00000000
	.align		4
        /*001c*/ 	.word	0xfffffffc


//--------------------- .text._Z10gemv_naivePfS_S_i --------------------------
	.section	.text._Z10gemv_naivePfS_S_i,"ax",@progbits
	.align	128
        .global         _Z10gemv_naivePfS_S_i
        .type           _Z10gemv_naivePfS_S_i,@function
        .size           _Z10gemv_naivePfS_S_i,(.L_x_7 - _Z10gemv_naivePfS_S_i)
        .other          _Z10gemv_naivePfS_S_i,@"STO_CUDA_ENTRY STV_DEFAULT"
_Z10gemv_naivePfS_S_i:
.text._Z10gemv_naivePfS_S_i:
[----:B------:R-:W-:Y:S01]  /*0000*/  LDC R1, c[0x0][0x37c] ;  /* 0x0000df00ff017b82 */ /* 0x000fe20000000800 */
[----:B------:R-:W0:Y:S01]  /*0010*/  S2R R0, SR_TID.X ;  /* 0x0000000000007919 */ /* 0x000e220000002100 */
[----:B------:R-:W0:Y:S02]  /*0020*/  LDCU UR16, c[0x0][0x398] ;  /* 0x00007300ff1077ac */ /* 0x000e240008000800 */
[----:B0-----:R-:W-:-:S13]  /*0030*/  ISETP.GE.AND P0, PT, R0, UR16, PT ;  /* 0x0000001000007c0c */ /* 0x001fda000bf06270 */
[----:B------:R-:W-:Y:S05]  /*0040*/  @P0 EXIT ;  /* 0x000000000000094d */ /* 0x000fea0003800000 */
[----:B------:R-:W-:Y:S01]  /*0050*/  UIADD3 UR4, UPT, UPT, UR16, -0x1, URZ ;  /* 0xffffffff10047890 */ /* 0x000fe2000fffe0ff */
[----:B------:R-:W-:Y:S02]  /*0060*/  HFMA2 R14, -RZ, RZ, 0, 0 ;  /* 0x00000000ff0e7431 */ /* 0x000fe400000001ff */
[----:B------:R-:W-:Y:S01]  /*0070*/  IMAD R6, R0, UR16, RZ ;  /* 0x0000001000067c24 */ /* 0x000fe2000f8e02ff */
[----:B------:R-:W-:Y:S01]  /*0080*/  MOV R9, RZ ;  /* 0x000000ff00097202 */ /* 0x000fe20000000f00 */
[----:B------:R-:W-:Y:S02]  /*0090*/  UISETP.GE.U32.AND UP0, UPT, UR4, 0xf, UPT ;  /* 0x0000000f0400788c */ /* 0x000fe4000bf06070 */
[----:B------:R-:W-:Y:S01]  /*00a0*/  ULOP3.LUT UR12, UR16, 0xf, URZ, 0xc0, !UPT ;  /* 0x0000000f100c7892 */ /* 0x000fe2000f8ec0ff */
[----:B------:R-:W0:Y:S06]  /*00b0*/  LDCU.64 UR14, c[0x0][0x358] ;  /* 0x00006b00ff0e77ac */ /* 0x000e2c0008000a00 */
[----:B------:R-:W-:Y:S05]  /*00c0*/  BRA.U !UP0, `(.L_x_0) ;  /* 0x0000000508147547 */ /* 0x000fea000b800000 */
[----:B------:R-:W1:Y:S01]  /*00d0*/  LDCU.128 UR8, c[0x0][0x380] ;  /* 0x00007000ff0877ac */ /* 0x000e620008000c00 */
[----:B------:R-:W-:Y:S02]  /*00e0*/  MOV R14, RZ ;  /* 0x000000ff000e7202 */ /* 0x000fe40000000f00 */
[----:B------:R-:W-:Y:S01]  /*00f0*/  MOV R7, R6 ;  /* 0x0000000600077202 */ /* 0x000fe20000000f00 */
[----:B------:R-:W-:-:S06]  /*0100*/  ULOP3.LUT UR13, UR16, 0xfffffff0, URZ, 0xc0, !UPT ;  /* 0xfffffff0100d7892 */ /* 0x000fcc000f8ec0ff */
[----:B------:R-:W-:Y:S01]  /*0110*/  MOV R9, UR13 ;  /* 0x0000000d00097c02 */ /* 0x000fe20008000f00 */
[----:B-1----:R-:W-:Y:S02]  /*0120*/  UIADD3 UR4, UP1, UPT, UR10, 0x20, URZ ;  /* 0x000000200a047890 */ /* 0x002fe4000ff3e0ff */
[----:B------:R-:W-:Y:S02]  /*0130*/  UIADD3 UR6, UP0, UPT, UR8, 0x20, URZ ;  /* 0x0000002008067890 */ /* 0x000fe4000ff1e0ff */
[----:B------:R-:W-:Y:S02]  /*0140*/  UIADD3.X UR5, UPT, UPT, URZ, UR11, URZ, UP1, !UPT ;  /* 0x0000000bff057290 */ /* 0x000fe40008ffe4ff */
[----:B------:R-:W-:Y:S01]  /*0150*/  MOV R2, UR4 ;  /* 0x0000000400027c02 */ /* 0x000fe20008000f00 */
[----:B------:R-:W-:Y:S02]  /*0160*/  UIADD3 UR8, UPT, UPT, -UR13, URZ, URZ ;  /* 0x000000ff0d087290 */ /* 0x000fe4000fffe1ff */
[----:B------:R-:W-:Y:S01]  /*0170*/  UIADD3.X UR7, UPT, UPT, URZ, UR9, URZ, UP0, !UPT ;  /* 0x00000009ff077290 */ /* 0x000fe200087fe4ff */
[----:B------:R-:W-:-:S11]  /*0180*/  MOV R3, UR5 ;  /* 0x0000000500037c02 */ /* 0x000fd60008000f00 */
.L_x_1:
[----:B------:R-:W-:Y:S01]  /*0190*/  MOV R4, UR6 ;  /* 0x0000000600047c02 */ /* 0x000fe20008000f00 */
[----:B0-----:R-:W2:Y:S01]  /*01a0*/  LDG.E R16, desc[UR14][R2.64+-0x20] ;  /* 0xffffe00e02107981 */ /* 0x001ea2000c1e1900 */
[----:B------:R-:W-:-:S03]  /*01b0*/  MOV R5, UR7 ;  /* 0x0000000700057c02 */ /* 0x000fc60008000f00 */
[----:B------:R-:W3:Y:S01]  /*01c0*/  LDG.E R24, desc[UR14][R2.64+-0x1c] ;  /* 0xffffe40e02187981 */ /* 0x000ee2000c1e1900 */
[----:B------:R-:W-:-:S03]  /*01d0*/  IMAD.WIDE R4, R7, 0x4, R4 ;  /* 0x0000000407047825 */ /* 0x000fc600078e0204 */
[----:B------:R-:W4:Y:S04]  /*01e0*/  LDG.E R18, desc[UR14][R2.64+-0x18] ;  /* 0xffffe80e02127981 */ /* 0x000f28000c1e1900 */
[----:B------:R-:W2:Y:S04]  /*01f0*/  LDG.E R17, desc[UR14][R4.64+-0x20] ;  /* 0xffffe00e04117981 */ /* 0x000ea8000c1e1900 */
[----:B------:R-:W3:Y:S04]  /*0200*/  LDG.E R19, desc[UR14][R4.64+-0x1c] ;  /* 0xffffe40e04137981 */ /* 0x000ee8000c1e1900 */
[----:B------:R-:W4:Y:S04]  /*0210*/  LDG.E R21, desc[UR14][R4.64+-0x18] ;  /* 0xffffe80e04157981 */ /* 0x000f28000c1e1900 */
[----:B------:R-:W5:Y:S04]  /*0220*/  LDG.E R23, desc[UR14][R2.64+-0x14] ;  /* 0xffffec0e02177981 */ /* 0x000f68000c1e1900 */
        /* <DEDUP_REMOVED lines=8> */
[----:B------:R-:W5:Y:S01]  /*02b0*/  LDG.E R15, desc[UR14][R4.64+-0x4] ;  /* 0xfffffc0e040f7981 */ /* 0x000f62000c1e1900 */
[----:B--2---:R-:W-:-:S03]  /*02c0*/  FFMA R16, R17, R16, R14 ;  /* 0x0000001011107223 */ /* 0x004fc6000000000e */
[----:B------:R-:W2:Y:S04]  /*02d0*/  LDG.E R14, desc[UR14][R2.64] ;  /* 0x0000000e020e7981 */ /* 0x000ea8000c1e1900 */
[----:B------:R-:W2:Y:S01]  /*02e0*/  LDG.E R17, desc[UR14][R4.64] ;  /* 0x0000000e04117981 */ /* 0x000ea2000c1e1900 */
[----:B---3--:R-:W-:-:S03]  /*02f0*/  FFMA R24, R19, R24, R16 ;  /* 0x0000001813187223 */ /* 0x008fc60000000010 */
[----:B------:R-:W3:Y:S01]  /*0300*/  LDG.E R16, desc[UR14][R2.64+0x4] ;  /* 0x0000040e02107981 */ /* 0x000ee2000c1e1900 */
[----:B----4-:R-:W-:-:S03]  /*0310*/  FFMA R27, R21, R18, R24 ;  /* 0x00000012151b7223 */ /* 0x010fc60000000018 */
[----:B------:R-:W3:Y:S04]  /*0320*/  LDG.E R19, desc[UR14][R4.64+0x4] ;  /* 0x0000040e04137981 */ /* 0x000ee8000c1e1900 */
[----:B------:R-:W4:Y:S01]  /*0330*/  LDG.E R21, desc[UR14][R2.64+0x8] ;  /* 0x0000080e02157981 */ /* 0x000f22000c1e1900 */
[----:B-----5:R-:W-:-:S03]  /*0340*/  FFMA R24, R20, R23, R27 ;  /* 0x0000001714187223 */ /* 0x020fc6000000001b */
[----:B------:R-:W4:Y:S04]  /*0350*/  LDG.E R18, desc[UR14][R4.64+0x8] ;  /* 0x0000080e04127981 */ /* 0x000f28000c1e1900 */
[----:B------:R-:W5:Y:S01]  /*0360*/  LDG.E R23, desc[UR14][R2.64+0xc] ;  /* 0x00000c0e02177981 */ /* 0x000f62000c1e1900 */
[----:B------:R-:W-:-:S03]  /*0370*/  FFMA R24, R25, R22, R24 ;  /* 0x0000001619187223 */ /* 0x000fc60000000018 */
[----:B------:R-:W5:Y:S04]  /*0380*/  LDG.E R20, desc[UR14][R4.64+0xc] ;  /* 0x00000c0e04147981 */ /* 0x000f68000c1e1900 */
[----:B------:R-:W5:Y:S01]  /*0390*/  LDG.E R25, desc[UR14][R2.64+0x10] ;  /* 0x0000100e02197981 */ /* 0x000f62000c1e1900 */
[----:B------:R-:W-:-:S03]  /*03a0*/  FFMA R24, R11, R8, R24 ;  /* 0x000000080b187223 */ /* 0x000fc60000000018 */
[----:B------:R-:W5:Y:S04]  /*03b0*/  LDG.E R22, desc[UR14][R4.64+0x10] ;  /* 0x0000100e04167981 */ /* 0x000f68000c1e1900 */
[----:B------:R-:W5:Y:S01]  /*03c0*/  LDG.E R11, desc[UR14][R2.64+0x14] ;  /* 0x0000140e020b7981 */ /* 0x000f62000c1e1900 */
[----:B------:R-:W-:-:S03]  /*03d0*/  FFMA R26, R13, R10, R24 ;  /* 0x0000000a0d1a7223 */ /* 0x000fc60000000018 */
[----:B------:R-:W5:Y:S04]  /*03e0*/  LDG.E R8, desc[UR14][R4.64+0x14] ;  /* 0x0000140e04087981 */ /* 0x000f68000c1e1900 */
[----:B------:R-:W5:Y:S04]  /*03f0*/  LDG.E R10, desc[UR14][R2.64+0x18] ;  /* 0x0000180e020a7981 */ /* 0x000f68000c1e1900 */
[----:B------:R-:W5:Y:S04]  /*0400*/  LDG.E R13, desc[UR14][R4.64+0x18] ;  /* 0x0000180e040d7981 */ /* 0x000f68000c1e1900 */
[----:B------:R-:W5:Y:S04]  /*0410*/  LDG.E R24, desc[UR14][R4.64+0x1c] ;  /* 0x00001c0e04187981 */ /* 0x000f68000c1e1900 */
[----:B------:R0:W5:Y:S01]  /*0420*/  LDG.E R27, desc[UR14][R2.64+0x1c] ;  /* 0x00001c0e021b7981 */ /* 0x000162000c1e1900 */
[----:B------:R-:W-:Y:S01]  /*0430*/  FFMA R12, R15, R12, R26 ;  /* 0x0000000c0f0c7223 */ /* 0x000fe2000000001a */
[----:B------:R-:W-:-:S04]  /*0440*/  UIADD3 UR8, UPT, UPT, UR8, 0x10, URZ ;  /* 0x0000001008087890 */ /* 0x000fc8000fffe0ff */
[----:B------:R-:W-:Y:S01]  /*0450*/  UISETP.NE.AND UP0, UPT, UR8, URZ, UPT ;  /* 0x000000ff0800728c */ /* 0x000fe2000bf05270 */
[----:B0-----:R-:W-:Y:S02]  /*0460*/  IADD3 R2, P0, PT, R2, 0x40, RZ ;  /* 0x0000004002027810 */ /* 0x001fe40007f1e0ff */
[----:B------:R-:W-:Y:S02]  /*0470*/  IADD3 R7, PT, PT, R7, 0x10, RZ ;  /* 0x0000001007077810 */ /* 0x000fe40007ffe0ff */
[----:B------:R-:W-:Y:S01]  /*0480*/  IADD3.X R3, PT, PT, RZ, R3, RZ, P0, !PT ;  /* 0x00000003ff037210 */ /* 0x000fe200007fe4ff */
[----:B--2---:R-:W-:-:S04]  /*0490*/  FFMA R12, R17, R14, R12 ;  /* 0x0000000e110c7223 */ /* 0x004fc8000000000c */
[----:B---3--:R-:W-:-:S04]  /*04a0*/  FFMA R19, R19, R16, R12 ;  /* 0x0000001013137223 */ /* 0x008fc8000000000c */
[----:B----4-:R-:W-:-:S04]  /*04b0*/  FFMA R19, R18, R21, R19 ;  /* 0x0000001512137223 */ /* 0x010fc80000000013 */
[----:B-----5:R-:W-:-:S04]  /*04c0*/  FFMA R19, R20, R23, R19 ;  /* 0x0000001714137223 */ /* 0x020fc80000000013 */
[----:B------:R-:W-:-:S04]  /*04d0*/  FFMA R19, R22, R25, R19 ;  /* 0x0000001916137223 */ /* 0x000fc80000000013 */
[----:B------:R-:W-:-:S04]  /*04e0*/  FFMA R8, R8, R11, R19 ;  /* 0x0000000b08087223 */ /* 0x000fc80000000013 */
[----:B------:R-:W-:-:S04]  /*04f0*/  FFMA R13, R13, R10, R8 ;  /* 0x0000000a0d0d7223 */ /* 0x000fc80000000008 */
[----:B------:R-:W-:Y:S01]  /*0500*/  FFMA R14, R24, R27, R13 ;  /* 0x0000001b180e7223 */ /* 0x000fe2000000000d */
[----:B------:R-:W-:Y:S06]  /*0510*/  BRA.U UP0, `(.L_x_1) ;  /* 0xfffffffd001c7547 */ /* 0x000fec000b83ffff */
.L_x_0:
[----:B------:R-:W-:-:S09]  /*0520*/  UISETP.NE.AND UP0, UPT, UR12, URZ, UPT ;  /* 0x000000ff0c00728c */ /* 0x000fd2000bf05270 */
[----:B------:R-:W-:Y:S05]  /*0530*/  BRA.U !UP0, `(.L_x_2) ;  /* 0x0000000508347547 */ /* 0x000fea000b800000 */
[----:B------:R-:W-:Y:S02]  /*0540*/  UISETP.GE.U32.AND UP0, UPT, UR12, 0x8, UPT ;  /* 0x000000080c00788c */ /* 0x000fe4000bf06070 */
[----:B------:R-:W-:-:S04]  /*0550*/  ULOP3.LUT UR5, UR16, 0x7, URZ, 0xc0, !UPT ;  /* 0x0000000710057892 */ /* 0x000fc8000f8ec0ff */
[----:B------:R-:W-:-:S03]  /*0560*/  UISETP.NE.AND UP1, UPT, UR5, URZ, UPT ;  /* 0x000000ff0500728c */ /* 0x000fc6000bf25270 */
[----:B------:R-:W-:Y:S08]  /*0570*/  BRA.U !UP0, `(.L_x_3) ;  /* 0x0000000108787547 */ /* 0x000ff0000b800000 */
[----:B------:R-:W1:Y:S01]  /*0580*/  LDC.64 R2, c[0x0][0x380] ;  /* 0x0000e000ff027b82 */ /* 0x000e620000000a00 */
[----:B------:R-:W-:-:S07]  /*0590*/  IADD3 R7, PT, PT, R6, R9, RZ ;  /* 0x0000000906077210 */ /* 0x000fce0007ffe0ff */
[----:B------:R-:W2:Y:S01]  /*05a0*/  LDC.64 R4, c[0x0][0x388] ;  /* 0x0000e200ff047b82 */ /* 0x000ea20000000a00 */
[----:B-1----:R-:W-:-:S05]  /*05b0*/  IMAD.WIDE R2, R7, 0x4, R2 ;  /* 0x0000000407027825 */ /* 0x002fca00078e0202 */
[----:B0-----:R-:W3:Y:S01]  /*05c0*/  LDG.E R11, desc[UR14][R2.64] ;  /* 0x0000000e020b7981 */ /* 0x001ee2000c1e1900 */
[----:B--2---:R-:W-:-:S03]  /*05d0*/  IMAD.WIDE.U32 R4, R9, 0x4, R4 ;  /* 0x0000000409047825 */ /* 0x004fc600078e0004 */
[----:B------:R-:W2:Y:S04]  /*05e0*/  LDG.E R13, desc[UR14][R2.64+0x4] ;  /* 0x0000040e020d7981 */ /* 0x000ea8000c1e1900 */
[----:B------:R-:W3:Y:S04]  /*05f0*/  LDG.E R10, desc[UR14][R4.64] ;  /* 0x0000000e040a7981 */ /* 0x000ee8000c1e1900 */
[----:B------:R-:W2:Y:S04]  /*0600*/  LDG.E R12, desc[UR14][R4.64+0x4] ;  /* 0x0000040e040c7981 */ /* 0x000ea8000c1e1900 */
[----:B------:R-:W4:Y:S04]  /*0610*/  LDG.E R15, desc[UR14][R2.64+0x8] ;  /* 0x0000080e020f7981 */ /* 0x000f28000c1e1900 */
        /* <DEDUP_REMOVED lines=11> */
[----:B------:R-:W-:Y:S01]  /*06d0*/  IADD3 R9, PT, PT, R9, 0x8, RZ ;  /* 0x0000000809097810 */ /* 0x000fe20007ffe0ff */
[----:B---3--:R-:W-:-:S04]  /*06e0*/  FFMA R10, R11, R10, R14 ;  /* 0x0000000a0b0a7223 */ /* 0x008fc8000000000e */
[----:B--2---:R-:W-:-:S04]  /*06f0*/  FFMA R10, R13, R12, R10 ;  /* 0x0000000c0d0a7223 */ /* 0x004fc8000000000a */
[----:B----4-:R-:W-:-:S04]  /*0700*/  FFMA R10, R15, R16, R10 ;  /* 0x000000100f0a7223 */ /* 0x010fc8000000000a */
[----:B-----5:R-:W-:-:S04]  /*0710*/  FFMA R10, R17, R18, R10 ;  /* 0x00000012110a7223 */ /* 0x020fc8000000000a */
[----:B------:R-:W-:-:S04]  /*0720*/  FFMA R10, R19, R20, R10 ;  /* 0x00000014130a7223 */ /* 0x000fc8000000000a */
[----:B------:R-:W-:-:S04]  /*0730*/  FFMA R10, R21, R22, R10 ;  /* 0x00000016150a7223 */ /* 0x000fc8000000000a */
[----:B------:R-:W-:-:S04]  /*0740*/  FFMA R7, R7, R8, R10 ;  /* 0x0000000807077223 */ /* 0x000fc8000000000a */
[----:B------:R-:W-:-:S07]  /*0750*/  FFMA R14, R24, R23, R7 ;  /* 0x00000017180e7223 */ /* 0x000fce0000000007 */
.L_x_3:
        /* <DEDUP_REMOVED lines=17> */
[----:B------:R-:W5:Y:S01]  /*0870*/  LDG.E R15, desc[UR14][R4.64+0xc] ;  /* 0x00000c0e040f7981 */ /* 0x000f62000c1e1900 */
[----:B------:R-:W-:Y:S01]  /*0880*/  IADD3 R9, PT, PT, R9, 0x4, RZ ;  /* 0x0000000409097810 */ /* 0x000fe20007ffe0ff */
[----:B---3--:R-:W-:-:S04]  /*0890*/  FFMA R7, R7, R8, R14 ;  /* 0x0000000807077223 */ /* 0x008fc8000000000e */
[----:B--2---:R-:W-:-:S04]  /*08a0*/  FFMA R7, R10, R11, R7 ;  /* 0x0000000b0a077223 */ /* 0x004fc80000000007 */
[----:B----4-:R-:W-:-:S04]  /*08b0*/  FFMA R7, R12, R13, R7 ;  /* 0x0000000d0c077223 */ /* 0x010fc80000000007 */
[----:B-----5:R-:W-:-:S07]  /*08c0*/  FFMA R14, R16, R15, R7 ;  /* 0x0000000f100e7223 */ /* 0x020fce0000000007 */
.L_x_4:
[----:B------:R-:W-:Y:S05]  /*08d0*/  BRA.U !UP1, `(.L_x_2) ;  /* 0x00000001094c7547 */ /* 0x000fea000b800000 */
[----:B------:R-:W1:Y:S01]  /*08e0*/  LDC.64 R2, c[0x0][0x388] ;  /* 0x0000e200ff027b82 */ /* 0x000e620000000a00 */
[----:B------:R-:W-:-:S07]  /*08f0*/  UIADD3 UR4, UPT, UPT, -UR4, URZ, URZ ;  /* 0x000000ff04047290 */ /* 0x000fce000fffe1ff */
[----:B------:R-:W2:Y:S01]  /*0900*/  LDC.64 R10, c[0x0][0x380] ;  /* 0x0000e000ff0a7b82 */ /* 0x000ea20000000a00 */
[----:B-1----:R-:W-:Y:S01]  /*0910*/  IMAD.WIDE.U32 R2, R9, 0x4, R2 ;  /* 0x0000000409027825 */ /* 0x002fe200078e0002 */
[----:B------:R-:W-:Y:S02]  /*0920*/  IADD3 R9, PT, PT, R6, R9, RZ ;  /* 0x0000000906097210 */ /* 0x000fe40007ffe0ff */
[----:B------:R-:W-:Y:S02]  /*0930*/  MOV R6, R2 ;  /* 0x0000000200067202 */ /* 0x000fe40000000f00 */
[----:B------:R-:W-:-:S07]  /*0940*/  MOV R7, R3 ;  /* 0x0000000300077202 */ /* 0x000fce0000000f00 */
.L_x_5:
[----:B--2---:R-:W-:Y:S01]  /*0950*/  IMAD.WIDE R2, R9, 0x4, R10 ;  /* 0x0000000409027825 */ /* 0x004fe200078e020a */
[----:B------:R-:W-:Y:S02]  /*0960*/  MOV R4, R6 ;  /* 0x0000000600047202 */ /* 0x000fe40000000f00 */
[----:B------:R-:W-:-:S03]  /*0970*/  MOV R5, R7 ;  /* 0x0000000700057202 */ /* 0x000fc60000000f00 */
[----:B0-----:R-:W2:Y:S04]  /*0980*/  LDG.E R3, desc[UR14][R2.64] ;  /* 0x0000000e02037981 */ /* 0x001ea8000c1e1900 */
[----:B------:R-:W2:Y:S01]  /*0990*/  LDG.E R4, desc[UR14][R4.64] ;  /* 0x0000000e04047981 */ /* 0x000ea2000c1e1900 */
[----:B------:R-:W-:Y:S01]  /*09a0*/  UIADD3 UR4, UPT, UPT, UR4, 0x1, URZ ;  /* 0x0000000104047890 */ /* 0x000fe2000fffe0ff */
[----:B------:R-:W-:Y:S02]  /*09b0*/  IADD3 R6, P0, PT, R6, 0x4, RZ ;  /* 0x0000000406067810 */ /* 0x000fe40007f1e0ff */
[----:B------:R-:W-:Y:S01]  /*09c0*/  IADD3 R9, PT, PT, R9, 0x1, RZ ;  /* 0x0000000109097810 */ /* 0x000fe20007ffe0ff */
[----:B------:R-:W-:Y:S01]  /*09d0*/  UISETP.NE.AND UP0, UPT, UR4, URZ, UPT ;  /* 0x000000ff0400728c */ /* 0x000fe2000bf05270 */
[----:B------:R-:W-:Y:S01]  /*09e0*/  IADD3.X R7, PT, PT, RZ, R7, RZ, P0, !PT ;  /* 0x00000007ff077210 */ /* 0x000fe200007fe4ff */
[----:B--2---:R-:W-:-:S07]  /*09f0*/  FFMA R14, R3, R4, R14 ;  /* 0x00000004030e7223 */ /* 0x004fce000000000e */
[----:B------:R-:W-:Y:S05]  /*0a00*/  BRA.U UP0, `(.L_x_5) ;  /* 0xfffffffd00d07547 */ /* 0x000fea000b83ffff */
.L_x_2:
[----:B------:R-:W1:Y:S02]  /*0a10*/  LDC.64 R2, c[0x0][0x390] ;  /* 0x0000e400ff027b82 */ /* 0x000e640000000a00 */
[----:B-1----:R-:W-:-:S05]  /*0a20*/  IMAD.WIDE.U32 R2, R0, 0x4, R2 ;  /* 0x0000000400027825 */ /* 0x002fca00078e0002 */
[----:B0-----:R-:W-:Y:S01]  /*0a30*/  STG.E desc[UR14][R2.64], R14 ;  /* 0x0000000e02007986 */ /* 0x001fe2000c10190e */
[----:B------:R-:W-:Y:S05]  /*0a40*/  EXIT ;  /* 0x000000000000794d */ /* 0x000fea0003800000 */
.L_x_6:
[----:B------:R-:W-:-:S00]  /*0a50*/  BRA `(.L_x_6) ;  /* 0xfffffffc00fc7947 */ /* 0x000fc0000383ffff */
[----:B------:R-:W-:-:S00]  /*0a60*/  NOP ;  /* 0x0000000000007918 */ /* 0x000fc00000000000 */
        /* <DEDUP_REMOVED lines=9> */
.L_x_7:


//--------------------- .nv.shared.reserved.0     --------------------------
	.section	.nv.shared.reserved.0,"aw",@nobits
	.weak		__nv_reservedSMEM_offset_0_alias
	.size		__nv_reservedSMEM_offset_0_alias, 0, 64
	.other		__nv_reservedSMEM_offset_0_alias,@"STO_CUDA_RESERVED_SHARED STV_DEFAULT"
__nv_reservedSMEM_offset_0_alias:
	.zero		0
	.zero		64


//--------------------- .nv.constant0._Z10gemv_naivePfS_S_i --------------------------
	.section	.nv.constant0._Z10gemv_naivePfS_S_i,"a",@progbits
	.sectionflags	@""
	.align	4
.nv.constant0._Z10gemv_naivePfS_S_i:
	.zero		924


//--------------------- SYMBOLS --------------------------

	.type		.nv.reservedSmem.offset0,@object
	.size		.nv.reservedSmem.offset0,0x4
